//
// Generated by NVIDIA NVVM Compiler
//
// Compiler Build ID: CL-36424714
// Cuda compilation tools, release 13.0, V13.0.88
// Based on NVVM 20.0.0
//

.version 9.0
.target sm_100
.address_size 64

	// .globl	_Z9vectorAddPiS_S_i

.visible .entry _Z9vectorAddPiS_S_i(
	.param .u64 .ptr .align 1 _Z9vectorAddPiS_S_i_param_0,
	.param .u64 .ptr .align 1 _Z9vectorAddPiS_S_i_param_1,
	.param .u64 .ptr .align 1 _Z9vectorAddPiS_S_i_param_2,
	.param .u32 _Z9vectorAddPiS_S_i_param_3
)
{
	.reg .pred 	%p<2>;
	.reg .b32 	%r<9>;
	.reg .b64 	%rd<11>;

	ld.param.u64 	%rd1, [_Z9vectorAddPiS_S_i_param_0];
	ld.param.u64 	%rd2, [_Z9vectorAddPiS_S_i_param_1];
	ld.param.u64 	%rd3, [_Z9vectorAddPiS_S_i_param_2];
	ld.param.u32 	%r2, [_Z9vectorAddPiS_S_i_param_3];
	mov.u32 	%r3, %ctaid.x;
	mov.u32 	%r4, %ntid.x;
	mov.u32 	%r5, %tid.x;
	mad.lo.s32 	%r1, %r3, %r4, %r5;
	setp.gt.s32 	%p1, %r1, %r2;
	@%p1 bra 	$L__BB0_2;
	cvta.to.global.u64 	%rd4, %rd1;
	cvta.to.global.u64 	%rd5, %rd2;
	cvta.to.global.u64 	%rd6, %rd3;
	mul.wide.s32 	%rd7, %r1, 4;
	add.s64 	%rd8, %rd4, %rd7;
	ld.global.u32 	%r6, [%rd8];
	add.s64 	%rd9, %rd5, %rd7;
	ld.global.u32 	%r7, [%rd9];
	add.s32 	%r8, %r7, %r6;
	add.s64 	%rd10, %rd6, %rd7;
	st.global.u32 	[%rd10], %r8;
$L__BB0_2:
	ret;

}


// ===== COMPILED SASS (sm_100) =====

	.target	sm_100

	.elftype	@"ET_EXEC"


//--------------------- .note.nv.tkinfo           --------------------------
	.section	.note.nv.tkinfo,"",@"SHT_NOTE"
	.sectionflags	@"SHF_NOTE_NV_TKINFO"
	.tkinfo
        /*0018*/ 	.word	0x00000002
        /*0030*/ 	.string	""
        /*0030*/ 	.string	"ptxas"
        /*0030*/ 	.string	"Cuda compilation tools, release 13.0, V13.0.88"
        /*0030*/ 	.string	"Build cuda_13.0.r13.0/compiler.36424714_0"
        /*0030*/ 	.string	"-arch sm_100 -m 64 "



//--------------------- .note.nv.cuinfo           --------------------------
	.section	.note.nv.cuinfo,"",@"SHT_NOTE"
	.sectionflags	@"SHF_NOTE_NV_CUINFO"
        /*0018*/ 	.short	0x0002
        /*001a*/ 	.short	0x0064
        /*001c*/ 	.short	0x0082
	.zero		2


//--------------------- .nv.info                  --------------------------
	.section	.nv.info,"",@"SHT_CUDA_INFO"
	.align	4


	//----- nvinfo : EIATTR_REGCOUNT
	.align		4
        /*0000*/ 	.byte	0x04, 0x2f
        /*0002*/ 	.short	(.L_1 - .L_0)
	.align		4
.L_0:
        /*0004*/ 	.word	index@(_Z9vectorAddPiS_S_i)
        /*0008*/ 	.word	0x0000000c


	//----- nvinfo : EIATTR_FRAME_SIZE
	.align		4
.L_1:
        /*000c*/ 	.byte	0x04, 0x11
        /*000e*/ 	.short	(.L_3 - .L_2)
	.align		4
.L_2:
        /*0010*/ 	.word	index@(_Z9vectorAddPiS_S_i)
        /*0014*/ 	.word	0x00000000


	//----- nvinfo : EIATTR_MIN_STACK_SIZE
	.align		4
.L_3:
        /*0018*/ 	.byte	0x04, 0x12
        /*001a*/ 	.short	(.L_5 - .L_4)
	.align		4
.L_4:
        /*001c*/ 	.word	index@(_Z9vectorAddPiS_S_i)
        /*0020*/ 	.word	0x00000000
.L_5:


//--------------------- .nv.compat                --------------------------
	.section	.nv.compat,"",@"SHT_CUDA_COMPAT_INFO"
	.align	4
        /*0000*/ 	.byte	0x02, 0x09, 0x00, 0x00, 0x02, 0x02, 0x01, 0x00, 0x02, 0x05, 0x05, 0x00, 0x03, 0x07, 0x01, 0x01
        /*0010*/ 	.byte	0x02, 0x03, 0x00, 0x00, 0x02, 0x06, 0x01, 0x00, 0x04, 0x0b, 0x08, 0x00, 0x09, 0x00, 0x00, 0x00
        /*0020*/ 	.byte	0x00, 0x00, 0x00, 0x00


//--------------------- .nv.info._Z9vectorAddPiS_S_i --------------------------
	.section	.nv.info._Z9vectorAddPiS_S_i,"",@"SHT_CUDA_INFO"
	.sectionflags	@""
	.align	4


	//----- nvinfo : EIATTR_CUDA_API_VERSION
	.align		4
        /*0000*/ 	.byte	0x04, 0x37
        /*0002*/ 	.short	(.L_7 - .L_6)
.L_6:
        /*0004*/ 	.word	0x00000082


	//----- nvinfo : EIATTR_KPARAM_INFO
	.align		4
.L_7:
        /*0008*/ 	.byte	0x04, 0x17
        /*000a*/ 	.short	(.L_9 - .L_8)
.L_8:
        /*000c*/ 	.word	0x00000000
        /*0010*/ 	.short	0x0003
        /*0012*/ 	.short	0x0018
        /*0014*/ 	.byte	0x00, 0xf0, 0x11, 0x00


	//----- nvinfo : EIATTR_KPARAM_INFO
	.align		4
.L_9:
        /*0018*/ 	.byte	0x04, 0x17
        /*001a*/ 	.short	(.L_11 - .L_10)
.L_10:
        /*001c*/ 	.word	0x00000000
        /*0020*/ 	.short	0x0002
        /*0022*/ 	.short	0x0010
        /*0024*/ 	.byte	0x00, 0xf5, 0x21, 0x00


	//----- nvinfo : EIATTR_KPARAM_INFO
	.align		4
.L_11:
        /*0028*/ 	.byte	0x04, 0x17
        /*002a*/ 	.short	(.L_13 - .L_12)
.L_12:
        /*002c*/ 	.word	0x00000000
        /*0030*/ 	.short	0x0001
        /*0032*/ 	.short	0x0008
        /*0034*/ 	.byte	0x00, 0xf5, 0x21, 0x00


	//----- nvinfo : EIATTR_KPARAM_INFO
	.align		4
.L_13:
        /*0038*/ 	.byte	0x04, 0x17
        /*003a*/ 	.short	(.L_15 - .L_14)
.L_14:
        /*003c*/ 	.word	0x00000000
        /*0040*/ 	.short	0x0000
        /*0042*/ 	.short	0x0000
        /*0044*/ 	.byte	0x00, 0xf5, 0x21, 0x00


	//----- nvinfo : EIATTR_SPARSE_MMA_MASK
	.align		4
.L_15:
        /*0048*/ 	.byte	0x03, 0x50
        /*004a*/ 	.short	0x0000


	//----- nvinfo : EIATTR_MAXREG_COUNT
	.align		4
        /*004c*/ 	.byte	0x03, 0x1b
        /*004e*/ 	.short	0x00ff


	//----- nvinfo : EIATTR_MERCURY_ISA_VERSION
	.align		4
        /*0050*/ 	.byte	0x03, 0x5f
        /*0052*/ 	.short	0x0101


	//----- nvinfo : EIATTR_VRC_CTA_INIT_COUNT
	.align		4
        /*0054*/ 	.byte	0x02, 0x4a
	.zero		1
	.zero		1


	//----- nvinfo : EIATTR_EXIT_INSTR_OFFSETS
	.align		4
        /*0058*/ 	.byte	0x04, 0x1c
        /*005a*/ 	.short	(.L_17 - .L_16)


	//   ....[0]....
.L_16:
        /*005c*/ 	.word	0x00000070


	//   ....[1]....
        /*0060*/ 	.word	0x00000130


	//----- nvinfo : EIATTR_CBANK_PARAM_SIZE
	.align		4
.L_17:
        /*0064*/ 	.byte	0x03, 0x19
        /*0066*/ 	.short	0x001c


	//----- nvinfo : EIATTR_PARAM_CBANK
	.align		4
        /*0068*/ 	.byte	0x04, 0x0a
        /*006a*/ 	.short	(.L_19 - .L_18)
	.align		4
.L_18:
        /*006c*/ 	.word	index@(.nv.constant0._Z9vectorAddPiS_S_i)
        /*0070*/ 	.short	0x0380
        /*0072*/ 	.short	0x001c


	//----- nvinfo : EIATTR_SW_WAR
	.align		4
.L_19:
        /*0074*/ 	.byte	0x04, 0x36
        /*0076*/ 	.short	(.L_21 - .L_20)
.L_20:
        /*0078*/ 	.word	0x00000008
.L_21:


//--------------------- .nv.callgraph             --------------------------
	.section	.nv.callgraph,"",@"SHT_CUDA_CALLGRAPH"
	.align	4
	.sectionentsize	8
	.align		4
        /*0000*/ 	.word	0x00000000
	.align		4
        /*0004*/ 	.word	0xffffffff
	.align		4
        /*0008*/ 	.word	0x00000000
	.align		4
        /*000c*/ 	.word	0xfffffffe
	.align		4
        /*0010*/ 	.word	0x00000000
	.align		4
        /*0014*/ 	.word	0xfffffffd
	.align		4
        /*0018*/ 	.word	0x00000000
	.align		4
        /*001c*/ 	.word	0xfffffffc


//--------------------- .text._Z9vectorAddPiS_S_i --------------------------
	.section	.text._Z9vectorAddPiS_S_i,"ax",@progbits
	.align	128
        .global         _Z9vectorAddPiS_S_i
        .type           _Z9vectorAddPiS_S_i,@function
        .size           _Z9vectorAddPiS_S_i,(.L_x_1 - _Z9vectorAddPiS_S_i)
        .other          _Z9vectorAddPiS_S_i,@"STO_CUDA_ENTRY STV_DEFAULT"
_Z9vectorAddPiS_S_i:
.text._Z9vectorAddPiS_S_i:
[----:B------:R-:W-:Y:S01]  /*0000*/  LDC R1, c[0x0][0x37c] ;  /* 0x0000df00ff017b82 */ /* 0x000fe20000000800 */
[----:B------:R-:W0:Y:S07]  /*0010*/  S2R R0, SR_TID.X ;  /* 0x0000000000007919 */ /* 0x000e2e0000002100 */
[----:B------:R-:W0:Y:S01]  /*0020*/  S2UR UR4, SR_CTAID.X ;  /* 0x00000000000479c3 */ /* 0x000e220000002500 */
[----:B------:R-:W1:Y:S07]  /*0030*/  LDCU UR5, c[0x0][0x398] ;  /* 0x00007300ff0577ac */ /* 0x000e6e0008000800 */
[----:B------:R-:W0:Y:S02]  /*0040*/  LDC R9, c[0x0][0x360] ;  /* 0x0000d800ff097b82 */ /* 0x000e240000000800 */
[----:B0-----:R-:W-:-:S05]  /*0050*/  IMAD R9, R9, UR4, R0 ;  /* 0x0000000409097c24 */ /* 0x001fca000f8e0200 */
[----:B-1----:R-:W-:-:S13]  /*0060*/  ISETP.GT.AND P0, PT, R9, UR5, PT ;  /* 0x0000000509007c0c */ /* 0x002fda000bf04270 */
[----:B------:R-:W-:Y:S05]  /*0070*/  @P0 EXIT ;  /* 0x000000000000094d */ /* 0x000fea0003800000 */
[----:B------:R-:W0:Y:S01]  /*0080*/  LDC.64 R2, c[0x0][0x380] ;  /* 0x0000e000ff027b82 */ /* 0x000e220000000a00 */
[----:B------:R-:W1:Y:S07]  /*0090*/  LDCU.64 UR4, c[0x0][0x358] ;  /* 0x00006b00ff0477ac */ /* 0x000e6e0008000a00 */
[----:B------:R-:W2:Y:S08]  /*00a0*/  LDC.64 R4, c[0x0][0x388] ;  /* 0x0000e200ff047b82 */ /* 0x000eb00000000a00 */
[----:B------:R-:W3:Y:S01]  /*00b0*/  LDC.64 R6, c[0x0][0x390] ;  /* 0x0000e400ff067b82 */ /* 0x000ee20000000a00 */
[----:B0-----:R-:W-:-:S06]  /*00c0*/  IMAD.WIDE R2, R9, 0x4, R2 ;  /* 0x0000000409027825 */ /* 0x001fcc00078e0202 */
[----:B-1----:R-:W4:Y:S01]  /*00d0*/  LDG.E R2, desc[UR4][R2.64] ;  /* 0x0000000402027981 */ /* 0x002f22000c1e1900 */
[----:B--2---:R-:W-:-:S06]  /*00e0*/  IMAD.WIDE R4, R9, 0x4, R4 ;  /* 0x0000000409047825 */ /* 0x004fcc00078e0204 */
[----:B------:R-:W4:Y:S01]  /*00f0*/  LDG.E R5, desc[UR4][R4.64] ;  /* 0x0000000404057981 */ /* 0x000f22000c1e1900 */
[----:B---3--:R-:W-:Y:S01]  /*0100*/  IMAD.WIDE R6, R9, 0x4, R6 ;  /* 0x0000000409067825 */ /* 0x008fe200078e0206 */
[----:B----4-:R-:W-:-:S05]  /*0110*/  IADD3 R9, PT, PT, R2, R5, RZ ;  /* 0x0000000502097210 */ /* 0x010fca0007ffe0ff */
[----:B------:R-:W-:Y:S01]  /*0120*/  STG.E desc[UR4][R6.64], R9 ;  /* 0x0000000906007986 */ /* 0x000fe2000c101904 */
[----:B------:R-:W-:Y:S05]  /*0130*/  EXIT ;  /* 0x000000000000794d */ /* 0x000fea0003800000 */
.L_x_0:
[----:B------:R-:W-:-:S00]  /*0140*/  BRA `(.L_x_0) ;  /* 0xfffffffc00fc7947 */ /* 0x000fc0000383ffff */
[----:B------:R-:W-:-:S00]  /*0150*/  NOP ;  /* 0x0000000000007918 */ /* 0x000fc00000000000 */
        /* <DEDUP_REMOVED lines=10> */
.L_x_1:


//--------------------- .nv.shared.reserved.0     --------------------------
	.section	.nv.shared.reserved.0,"aw",@nobits
	.weak		__nv_reservedSMEM_offset_0_alias
	.size		__nv_reservedSMEM_offset_0_alias, 0, 64
	.other		__nv_reservedSMEM_offset_0_alias,@"STO_CUDA_RESERVED_SHARED STV_DEFAULT"
__nv_reservedSMEM_offset_0_alias:
	.zero		0
	.zero		64


//--------------------- .nv.constant0._Z9vectorAddPiS_S_i --------------------------
	.section	.nv.constant0._Z9vectorAddPiS_S_i,"a",@progbits
	.sectionflags	@""
	.align	4
.nv.constant0._Z9vectorAddPiS_S_i:
	.zero		924


//--------------------- SYMBOLS --------------------------

	.type		.nv.reservedSmem.offset0,@object
	.size		.nv.reservedSmem.offset0,0x4
